//
// Generated by NVIDIA NVVM Compiler
//
// Compiler Build ID: CL-36424714
// Cuda compilation tools, release 13.0, V13.0.88
// Based on NVVM 20.0.0
//

.version 9.0
.target sm_100
.address_size 64

	// .globl	_Z7eulerPiPdS_i

.visible .entry _Z7eulerPiPdS_i(
	.param .u64 .ptr .align 1 _Z7eulerPiPdS_i_param_0,
	.param .u64 .ptr .align 1 _Z7eulerPiPdS_i_param_1,
	.param .u32 _Z7eulerPiPdS_i_param_2
)
{
	.reg .pred 	%p<9>;
	.reg .b32 	%r<26>;
	.reg .b64 	%rd<16>;
	.reg .b64 	%fd<33>;

	ld.param.u64 	%rd10, [_Z7eulerPiPdS_i_param_0];
	ld.param.u64 	%rd11, [_Z7eulerPiPdS_i_param_1];
	ld.param.u32 	%r16, [_Z7eulerPiPdS_i_param_2];
	cvta.to.global.u64 	%rd1, %rd11;
	cvta.to.global.u64 	%rd2, %rd10;
	mov.u32 	%r17, %tid.x;
	mov.u32 	%r18, %ctaid.x;
	mov.u32 	%r1, %ntid.x;
	mad.lo.s32 	%r2, %r18, %r1, %r17;
	cvt.rn.f64.s32 	%fd12, %r16;
	rcp.rn.f64 	%fd1, %fd12;
	setp.ge.s32 	%p1, %r2, %r16;
	@%p1 bra 	$L__BB0_4;
	mul.wide.s32 	%rd12, %r2, 8;
	add.s64 	%rd3, %rd1, %rd12;
	mov.u32 	%r19, %nctaid.x;
	mul.lo.s32 	%r3, %r1, %r19;
	ld.global.f64 	%fd28, [%rd3];
	mov.u32 	%r22, %r2;
$L__BB0_2:
	cvt.rn.f64.s32 	%fd13, %r22;
	add.f64 	%fd14, %fd13, 0d3FE0000000000000;
	mul.f64 	%fd15, %fd1, %fd14;
	fma.rn.f64 	%fd16, %fd15, %fd15, 0d3FF0000000000000;
	mov.f64 	%fd17, 0d4010000000000000;
	div.rn.f64 	%fd18, %fd17, %fd16;
	add.f64 	%fd28, %fd18, %fd28;
	add.s32 	%r22, %r22, %r3;
	setp.lt.s32 	%p2, %r22, %r16;
	@%p2 bra 	$L__BB0_2;
	st.global.f64 	[%rd3], %fd28;
$L__BB0_4:
	bar.sync 	0;
	setp.ne.s32 	%p3, %r2, 0;
	@%p3 bra 	$L__BB0_13;
	mov.u32 	%r20, %nctaid.x;
	mul.lo.s32 	%r6, %r1, %r20;
	setp.eq.s32 	%p4, %r6, 0;
	ld.global.f64 	%fd32, [%rd2];
	@%p4 bra 	$L__BB0_12;
	and.b32  	%r7, %r6, 3;
	setp.lt.u32 	%p5, %r6, 4;
	mov.b32 	%r24, 0;
	@%p5 bra 	$L__BB0_9;
	and.b32  	%r24, %r6, -4;
	neg.s32 	%r23, %r24;
	add.s64 	%rd14, %rd1, 16;
$L__BB0_8:
	ld.global.f64 	%fd19, [%rd14+-16];
	add.f64 	%fd20, %fd19, %fd32;
	st.global.f64 	[%rd2], %fd20;
	ld.global.f64 	%fd21, [%rd14+-8];
	add.f64 	%fd22, %fd21, %fd20;
	st.global.f64 	[%rd2], %fd22;
	ld.global.f64 	%fd23, [%rd14];
	add.f64 	%fd24, %fd23, %fd22;
	st.global.f64 	[%rd2], %fd24;
	ld.global.f64 	%fd25, [%rd14+8];
	add.f64 	%fd32, %fd25, %fd24;
	st.global.f64 	[%rd2], %fd32;
	add.s32 	%r23, %r23, 4;
	add.s64 	%rd14, %rd14, 32;
	setp.ne.s32 	%p6, %r23, 0;
	@%p6 bra 	$L__BB0_8;
$L__BB0_9:
	setp.eq.s32 	%p7, %r7, 0;
	@%p7 bra 	$L__BB0_12;
	mul.wide.u32 	%rd13, %r24, 8;
	add.s64 	%rd15, %rd1, %rd13;
	neg.s32 	%r25, %r7;
$L__BB0_11:
	.pragma "nounroll";
	ld.global.f64 	%fd26, [%rd15];
	add.f64 	%fd32, %fd26, %fd32;
	st.global.f64 	[%rd2], %fd32;
	add.s64 	%rd15, %rd15, 8;
	add.s32 	%r25, %r25, 1;
	setp.ne.s32 	%p8, %r25, 0;
	@%p8 bra 	$L__BB0_11;
$L__BB0_12:
	mul.f64 	%fd27, %fd1, %fd32;
	st.global.f64 	[%rd2], %fd27;
$L__BB0_13:
	ret;

}


// ===== COMPILED SASS (sm_100) =====

	.target	sm_100

	.elftype	@"ET_EXEC"


//--------------------- .note.nv.tkinfo           --------------------------
	.section	.note.nv.tkinfo,"",@"SHT_NOTE"
	.sectionflags	@"SHF_NOTE_NV_TKINFO"
	.tkinfo
        /*0018*/ 	.word	0x00000002
        /*0030*/ 	.string	""
        /*0030*/ 	.string	"ptxas"
        /*0030*/ 	.string	"Cuda compilation tools, release 13.0, V13.0.88"
        /*0030*/ 	.string	"Build cuda_13.0.r13.0/compiler.36424714_0"
        /*0030*/ 	.string	"-arch sm_100 -m 64 "



//--------------------- .note.nv.cuinfo           --------------------------
	.section	.note.nv.cuinfo,"",@"SHT_NOTE"
	.sectionflags	@"SHF_NOTE_NV_CUINFO"
        /*0018*/ 	.short	0x0002
        /*001a*/ 	.short	0x0064
        /*001c*/ 	.short	0x0082
	.zero		2


//--------------------- .nv.info                  --------------------------
	.section	.nv.info,"",@"SHT_CUDA_INFO"
	.align	4


	//----- nvinfo : EIATTR_REGCOUNT
	.align		4
        /*0000*/ 	.byte	0x04, 0x2f
        /*0002*/ 	.short	(.L_1 - .L_0)
	.align		4
.L_0:
        /*0004*/ 	.word	index@(_Z7eulerPiPdS_i)
        /*0008*/ 	.word	0x0000001e


	//----- nvinfo : EIATTR_FRAME_SIZE
	.align		4
.L_1:
        /*000c*/ 	.byte	0x04, 0x11
        /*000e*/ 	.short	(.L_3 - .L_2)
	.align		4
.L_2:
        /*0010*/ 	.word	index@($__internal_1_$__cuda_sm20_div_rn_f64_full)
        /*0014*/ 	.word	0x00000000


	//----- nvinfo : EIATTR_FRAME_SIZE
	.align		4
.L_3:
        /*0018*/ 	.byte	0x04, 0x11
        /*001a*/ 	.short	(.L_5 - .L_4)
	.align		4
.L_4:
        /*001c*/ 	.word	index@($__internal_0_$__cuda_sm20_dblrcp_rn_slowpath_v3)
        /*0020*/ 	.word	0x00000000


	//----- nvinfo : EIATTR_FRAME_SIZE
	.align		4
.L_5:
        /*0024*/ 	.byte	0x04, 0x11
        /*0026*/ 	.short	(.L_7 - .L_6)
	.align		4
.L_6:
        /*0028*/ 	.word	index@(_Z7eulerPiPdS_i)
        /*002c*/ 	.word	0x00000000


	//----- nvinfo : EIATTR_MIN_STACK_SIZE
	.align		4
.L_7:
        /*0030*/ 	.byte	0x04, 0x12
        /*0032*/ 	.short	(.L_9 - .L_8)
	.align		4
.L_8:
        /*0034*/ 	.word	index@(_Z7eulerPiPdS_i)
        /*0038*/ 	.word	0x00000000
.L_9:


//--------------------- .nv.compat                --------------------------
	.section	.nv.compat,"",@"SHT_CUDA_COMPAT_INFO"
	.align	4
        /*0000*/ 	.byte	0x02, 0x09, 0x00, 0x00, 0x02, 0x02, 0x01, 0x00, 0x02, 0x05, 0x05, 0x00, 0x03, 0x07, 0x01, 0x01
        /*0010*/ 	.byte	0x02, 0x03, 0x00, 0x00, 0x02, 0x06, 0x01, 0x00, 0x04, 0x0b, 0x08, 0x00, 0x01, 0x00, 0x00, 0x00
        /*0020*/ 	.byte	0x00, 0x00, 0x00, 0x00


//--------------------- .nv.info._Z7eulerPiPdS_i  --------------------------
	.section	.nv.info._Z7eulerPiPdS_i,"",@"SHT_CUDA_INFO"
	.sectionflags	@""
	.align	4


	//----- nvinfo : EIATTR_CUDA_API_VERSION
	.align		4
        /*0000*/ 	.byte	0x04, 0x37
        /*0002*/ 	.short	(.L_11 - .L_10)
.L_10:
        /*0004*/ 	.word	0x00000082


	//----- nvinfo : EIATTR_KPARAM_INFO
	.align		4
.L_11:
        /*0008*/ 	.byte	0x04, 0x17
        /*000a*/ 	.short	(.L_13 - .L_12)
.L_12:
        /*000c*/ 	.word	0x00000000
        /*0010*/ 	.short	0x0002
        /*0012*/ 	.short	0x0010
        /*0014*/ 	.byte	0x00, 0xf0, 0x11, 0x00


	//----- nvinfo : EIATTR_KPARAM_INFO
	.align		4
.L_13:
        /*0018*/ 	.byte	0x04, 0x17
        /*001a*/ 	.short	(.L_15 - .L_14)
.L_14:
        /*001c*/ 	.word	0x00000000
        /*0020*/ 	.short	0x0001
        /*0022*/ 	.short	0x0008
        /*0024*/ 	.byte	0x00, 0xf5, 0x21, 0x00


	//----- nvinfo : EIATTR_KPARAM_INFO
	.align		4
.L_15:
        /*0028*/ 	.byte	0x04, 0x17
        /*002a*/ 	.short	(.L_17 - .L_16)
.L_16:
        /*002c*/ 	.word	0x00000000
        /*0030*/ 	.short	0x0000
        /*0032*/ 	.short	0x0000
        /*0034*/ 	.byte	0x00, 0xf5, 0x21, 0x00


	//----- nvinfo : EIATTR_SPARSE_MMA_MASK
	.align		4
.L_17:
        /*0038*/ 	.byte	0x03, 0x50
        /*003a*/ 	.short	0x0000


	//----- nvinfo : EIATTR_MAXREG_COUNT
	.align		4
        /*003c*/ 	.byte	0x03, 0x1b
        /*003e*/ 	.short	0x00ff


	//----- nvinfo : EIATTR_NUM_BARRIERS
	.align		4
        /*0040*/ 	.byte	0x02, 0x4c
        /*0042*/ 	.byte	0x01
	.zero		1


	//----- nvinfo : EIATTR_MERCURY_ISA_VERSION
	.align		4
        /*0044*/ 	.byte	0x03, 0x5f
        /*0046*/ 	.short	0x0101


	//----- nvinfo : EIATTR_VRC_CTA_INIT_COUNT
	.align		4
        /*0048*/ 	.byte	0x02, 0x4a
	.zero		1
	.zero		1


	//----- nvinfo : EIATTR_EXIT_INSTR_OFFSETS
	.align		4
        /*004c*/ 	.byte	0x04, 0x1c
        /*004e*/ 	.short	(.L_19 - .L_18)


	//   ....[0]....
.L_18:
        /*0050*/ 	.word	0x000003f0


	//   ....[1]....
        /*0054*/ 	.word	0x00000d80


	//----- nvinfo : EIATTR_CRS_STACK_SIZE
	.align		4
.L_19:
        /*0058*/ 	.byte	0x04, 0x1e
        /*005a*/ 	.short	(.L_21 - .L_20)
.L_20:
        /*005c*/ 	.word	0x00000000


	//----- nvinfo : EIATTR_CBANK_PARAM_SIZE
	.align		4
.L_21:
        /*0060*/ 	.byte	0x03, 0x19
        /*0062*/ 	.short	0x0014


	//----- nvinfo : EIATTR_PARAM_CBANK
	.align		4
        /*0064*/ 	.byte	0x04, 0x0a
        /*0066*/ 	.short	(.L_23 - .L_22)
	.align		4
.L_22:
        /*0068*/ 	.word	index@(.nv.constant0._Z7eulerPiPdS_i)
        /*006c*/ 	.short	0x0380
        /*006e*/ 	.short	0x0014


	//----- nvinfo : EIATTR_SW_WAR
	.align		4
.L_23:
        /*0070*/ 	.byte	0x04, 0x36
        /*0072*/ 	.short	(.L_25 - .L_24)
.L_24:
        /*0074*/ 	.word	0x00000008
.L_25:


//--------------------- .nv.callgraph             --------------------------
	.section	.nv.callgraph,"",@"SHT_CUDA_CALLGRAPH"
	.align	4
	.sectionentsize	8
	.align		4
        /*0000*/ 	.word	0x00000000
	.align		4
        /*0004*/ 	.word	0xffffffff
	.align		4
        /*0008*/ 	.word	0x00000000
	.align		4
        /*000c*/ 	.word	0xfffffffe
	.align		4
        /*0010*/ 	.word	0x00000000
	.align		4
        /*0014*/ 	.word	0xfffffffd
	.align		4
        /*0018*/ 	.word	0x00000000
	.align		4
        /*001c*/ 	.word	0xfffffffc


//--------------------- .text._Z7eulerPiPdS_i     --------------------------
	.section	.text._Z7eulerPiPdS_i,"ax",@progbits
	.align	128
        .global         _Z7eulerPiPdS_i
        .type           _Z7eulerPiPdS_i,@function
        .size           _Z7eulerPiPdS_i,(.L_x_23 - _Z7eulerPiPdS_i)
        .other          _Z7eulerPiPdS_i,@"STO_CUDA_ENTRY STV_DEFAULT"
_Z7eulerPiPdS_i:
.text._Z7eulerPiPdS_i:
[----:B------:R-:W-:Y:S01]  /*0000*/  LDC R1, c[0x0][0x37c] ;  /* 0x0000df00ff017b82 */ /* 0x000fe20000000800 */
[----:B------:R-:W0:Y:S01]  /*0010*/  LDCU UR4, c[0x0][0x390] ;  /* 0x00007200ff0477ac */ /* 0x000e220008000800 */
[----:B------:R-:W1:Y:S06]  /*0020*/  S2R R11, SR_TID.X ;  /* 0x00000000000b7919 */ /* 0x000e6c0000002100 */
[----:B------:R-:W1:Y:S01]  /*0030*/  LDC R16, c[0x0][0x360] ;  /* 0x0000d800ff107b82 */ /* 0x000e620000000800 */
[----:B------:R-:W2:Y:S01]  /*0040*/  LDCU.64 UR6, c[0x0][0x358] ;  /* 0x00006b00ff0677ac */ /* 0x000ea20008000a00 */
[----:B0-----:R-:W0:Y:S06]  /*0050*/  I2F.F64 R2, UR4 ;  /* 0x0000000400027d12 */ /* 0x001e2c0008201c00 */
[----:B------:R-:W1:Y:S02]  /*0060*/  S2UR UR4, SR_CTAID.X ;  /* 0x00000000000479c3 */ /* 0x000e640000002500 */
[----:B0-----:R-:W0:Y:S01]  /*0070*/  MUFU.RCP64H R5, R3 ;  /* 0x0000000300057308 */ /* 0x001e220000001800 */
[----:B------:R-:W-:-:S05]  /*0080*/  VIADD R4, R3, 0x300402 ;  /* 0x0030040203047836 */ /* 0x000fca0000000000 */
[----:B------:R-:W-:Y:S01]  /*0090*/  FSETP.GEU.AND P0, PT, |R4|, 5.8789094863358348022e-39, PT ;  /* 0x004004020400780b */ /* 0x000fe20003f0e200 */
[----:B-1----:R-:W-:Y:S01]  /*00a0*/  IMAD R14, R16, UR4, R11 ;  /* 0x00000004100e7c24 */ /* 0x002fe2000f8e020b */
[----:B0-----:R-:W-:-:S08]  /*00b0*/  DFMA R6, -R2, R4, 1 ;  /* 0x3ff000000206742b */ /* 0x001fd00000000104 */
[----:B------:R-:W-:-:S08]  /*00c0*/  DFMA R6, R6, R6, R6 ;  /* 0x000000060606722b */ /* 0x000fd00000000006 */
[----:B------:R-:W-:-:S08]  /*00d0*/  DFMA R6, R4, R6, R4 ;  /* 0x000000060406722b */ /* 0x000fd00000000004 */
[----:B------:R-:W-:-:S08]  /*00e0*/  DFMA R8, -R2, R6, 1 ;  /* 0x3ff000000208742b */ /* 0x000fd00000000106 */
[----:B------:R-:W-:Y:S01]  /*00f0*/  DFMA R4, R6, R8, R6 ;  /* 0x000000080604722b */ /* 0x000fe20000000006 */
[----:B--2---:R-:W-:Y:S10]  /*0100*/  @P0 BRA `(.L_x_0) ;  /* 0x0000000000100947 */ /* 0x004ff40003800000 */
[----:B------:R-:W-:-:S05]  /*0110*/  LOP3.LUT R0, R3, 0x7fffffff, RZ, 0xc0, !PT ;  /* 0x7fffffff03007812 */ /* 0x000fca00078ec0ff */
[----:B------:R-:W-:Y:S01]  /*0120*/  VIADD R6, R0, 0xfff00000 ;  /* 0xfff0000000067836 */ /* 0x000fe20000000000 */
[----:B------:R-:W-:-:S07]  /*0130*/  MOV R0, 0x150 ;  /* 0x0000015000007802 */ /* 0x000fce0000000f00 */
[----:B------:R-:W-:Y:S05]  /*0140*/  CALL.REL.NOINC `($__internal_0_$__cuda_sm20_dblrcp_rn_slowpath_v3) ;  /* 0x0000000c00107944 */ /* 0x000fea0003c00000 */
.L_x_0:
[----:B------:R-:W0:Y:S01]  /*0150*/  LDCU UR4, c[0x0][0x390] ;  /* 0x00007200ff0477ac */ /* 0x000e220008000800 */
[----:B------:R-:W-:Y:S01]  /*0160*/  BSSY.RECONVERGENT B0, `(.L_x_1) ;  /* 0x0000026000007945 */ /* 0x000fe20003800200 */
[----:B------:R-:W1:Y:S01]  /*0170*/  LDCU UR5, c[0x0][0x390] ;  /* 0x00007200ff0577ac */ /* 0x000e620008000800 */
[----:B0-----:R-:W-:-:S13]  /*0180*/  ISETP.GE.AND P0, PT, R14, UR4, PT ;  /* 0x000000040e007c0c */ /* 0x001fda000bf06270 */
[----:B-1----:R-:W-:Y:S05]  /*0190*/  @P0 BRA `(.L_x_2) ;  /* 0x0000000000880947 */ /* 0x002fea0003800000 */
[----:B------:R-:W0:Y:S02]  /*01a0*/  LDC.64 R6, c[0x0][0x388] ;  /* 0x0000e200ff067b82 */ /* 0x000e240000000a00 */
[----:B0-----:R-:W-:-:S05]  /*01b0*/  IMAD.WIDE R6, R14, 0x8, R6 ;  /* 0x000000080e067825 */ /* 0x001fca00078e0206 */
[----:B------:R0:W5:Y:S01]  /*01c0*/  LDG.E.64 R8, desc[UR6][R6.64] ;  /* 0x0000000606087981 */ /* 0x000162000c1e1b00 */
[----:B------:R-:W1:Y:S01]  /*01d0*/  LDCU UR4, c[0x0][0x370] ;  /* 0x00006e00ff0477ac */ /* 0x000e620008000800 */
[----:B------:R-:W-:Y:S01]  /*01e0*/  BSSY.RECONVERGENT B1, `(.L_x_3) ;  /* 0x000001c000017945 */ /* 0x000fe20003800200 */
[----:B------:R-:W-:Y:S02]  /*01f0*/  IMAD.MOV.U32 R15, RZ, RZ, R14 ;  /* 0x000000ffff0f7224 */ /* 0x000fe400078e000e */
[----:B01----:R-:W-:-:S07]  /*0200*/  IMAD R0, R16, UR4, RZ ;  /* 0x0000000410007c24 */ /* 0x003fce000f8e02ff */
.L_x_6:
[----:B------:R0:W1:Y:S01]  /*0210*/  I2F.F64 R2, R15 ;  /* 0x0000000f00027312 */ /* 0x0000620000201c00 */
[----:B------:R-:W-:Y:S01]  /*0220*/  BSSY.RECONVERGENT B2, `(.L_x_4) ;  /* 0x0000015000027945 */ /* 0x000fe20003800200 */
[----:B0-----:R-:W-:-:S05]  /*0230*/  IMAD.IADD R15, R0, 0x1, R15 ;  /* 0x00000001000f7824 */ /* 0x001fca00078e020f */
[----:B------:R-:W-:Y:S01]  /*0240*/  ISETP.GE.AND P1, PT, R15, UR5, PT ;  /* 0x000000050f007c0c */ /* 0x000fe2000bf26270 */
[----:B-1----:R-:W-:-:S08]  /*0250*/  DADD R2, R2, 0.5 ;  /* 0x3fe0000002027429 */ /* 0x002fd00000000000 */
[----:B------:R-:W-:-:S08]  /*0260*/  DMUL R2, R2, R4 ;  /* 0x0000000402027228 */ /* 0x000fd00000000000 */
[----:B------:R-:W-:Y:S01]  /*0270*/  DFMA R10, R2, R2, 1 ;  /* 0x3ff00000020a742b */ /* 0x000fe20000000002 */
[----:B------:R-:W-:-:S05]  /*0280*/  IMAD.MOV.U32 R2, RZ, RZ, 0x1 ;  /* 0x00000001ff027424 */ /* 0x000fca00078e00ff */
[----:B------:R-:W0:Y:S02]  /*0290*/  MUFU.RCP64H R3, R11 ;  /* 0x0000000b00037308 */ /* 0x000e240000001800 */
[----:B0-----:R-:W-:-:S08]  /*02a0*/  DFMA R12, -R10, R2, 1 ;  /* 0x3ff000000a0c742b */ /* 0x001fd00000000102 */
[----:B------:R-:W-:-:S08]  /*02b0*/  DFMA R12, R12, R12, R12 ;  /* 0x0000000c0c0c722b */ /* 0x000fd0000000000c */
[----:B------:R-:W-:-:S08]  /*02c0*/  DFMA R12, R2, R12, R2 ;  /* 0x0000000c020c722b */ /* 0x000fd00000000002 */
[----:B------:R-:W-:-:S08]  /*02d0*/  DFMA R2, -R10, R12, 1 ;  /* 0x3ff000000a02742b */ /* 0x000fd0000000010c */
[----:B------:R-:W-:-:S08]  /*02e0*/  DFMA R2, R12, R2, R12 ;  /* 0x000000020c02722b */ /* 0x000fd0000000000c */
[----:B------:R-:W-:-:S08]  /*02f0*/  DMUL R12, R2, 4 ;  /* 0x40100000020c7828 */ /* 0x000fd00000000000 */
[----:B------:R-:W-:-:S08]  /*0300*/  DFMA R18, -R10, R12, 4 ;  /* 0x401000000a12742b */ /* 0x000fd0000000010c */
[----:B------:R-:W-:-:S10]  /*0310*/  DFMA R2, R2, R18, R12 ;  /* 0x000000120202722b */ /* 0x000fd4000000000c */
[----:B------:R-:W-:-:S05]  /*0320*/  FFMA R12, RZ, R11, R3 ;  /* 0x0000000bff0c7223 */ /* 0x000fca0000000003 */
[----:B------:R-:W-:-:S13]  /*0330*/  FSETP.GT.AND P0, PT, |R12|, 1.469367938527859385e-39, PT ;  /* 0x001000000c00780b */ /* 0x000fda0003f04200 */
[----:B------:R-:W-:Y:S05]  /*0340*/  @P0 BRA `(.L_x_5) ;  /* 0x0000000000080947 */ /* 0x000fea0003800000 */
[----:B------:R-:W-:-:S07]  /*0350*/  MOV R18, 0x370 ;  /* 0x0000037000127802 */ /* 0x000fce0000000f00 */
[----:B-----5:R-:W-:Y:S05]  /*0360*/  CALL.REL.NOINC `($__internal_1_$__cuda_sm20_div_rn_f64_full) ;  /* 0x0000000c00207944 */ /* 0x020fea0003c00000 */
.L_x_5:
[----:B------:R-:W-:Y:S05]  /*0370*/  BSYNC.RECONVERGENT B2 ;  /* 0x0000000000027941 */ /* 0x000fea0003800200 */
.L_x_4:
[----:B-----5:R-:W-:Y:S01]  /*0380*/  DADD R8, R2, R8 ;  /* 0x0000000002087229 */ /* 0x020fe20000000008 */
[----:B------:R-:W-:Y:S10]  /*0390*/  @!P1 BRA `(.L_x_6) ;  /* 0xfffffffc009c9947 */ /* 0x000ff4000383ffff */
[----:B------:R-:W-:Y:S05]  /*03a0*/  BSYNC.RECONVERGENT B1 ;  /* 0x0000000000017941 */ /* 0x000fea0003800200 */
.L_x_3:
[----:B------:R0:W-:Y:S02]  /*03b0*/  STG.E.64 desc[UR6][R6.64], R8 ;  /* 0x0000000806007986 */ /* 0x0001e4000c101b06 */
.L_x_2:
[----:B------:R-:W-:Y:S05]  /*03c0*/  BSYNC.RECONVERGENT B0 ;  /* 0x0000000000007941 */ /* 0x000fea0003800200 */
.L_x_1:
[----:B------:R-:W-:Y:S01]  /*03d0*/  BAR.SYNC.DEFER_BLOCKING 0x0 ;  /* 0x0000000000007b1d */ /* 0x000fe20000010000 */
[----:B------:R-:W-:-:S13]  /*03e0*/  ISETP.NE.AND P0, PT, R14, RZ, PT ;  /* 0x000000ff0e00720c */ /* 0x000fda0003f05270 */
[----:B------:R-:W-:Y:S05]  /*03f0*/  @P0 EXIT ;  /* 0x000000000000094d */ /* 0x000fea0003800000 */
[----:B------:R-:W1:Y:S02]  /*0400*/  LDC.64 R2, c[0x0][0x380] ;  /* 0x0000e000ff027b82 */ /* 0x000e640000000a00 */
[----:B-1----:R1:W5:Y:S01]  /*0410*/  LDG.E.64 R10, desc[UR6][R2.64] ;  /* 0x00000006020a7981 */ /* 0x002362000c1e1b00 */
[----:B------:R-:W2:Y:S02]  /*0420*/  LDCU UR4, c[0x0][0x370] ;  /* 0x00006e00ff0477ac */ /* 0x000ea40008000800 */
[----:B--2---:R-:W-:-:S05]  /*0430*/  IMAD R16, R16, UR4, RZ ;  /* 0x0000000410107c24 */ /* 0x004fca000f8e02ff */
[----:B------:R-:W-:-:S13]  /*0440*/  ISETP.NE.AND P0, PT, R16, RZ, PT ;  /* 0x000000ff1000720c */ /* 0x000fda0003f05270 */
[----:B-1----:R-:W-:Y:S05]  /*0450*/  @!P0 BRA `(.L_x_7) ;  /* 0x0000000800408947 */ /* 0x002fea0003800000 */
[C---:B------:R-:W-:Y:S01]  /*0460*/  ISETP.GE.U32.AND P0, PT, R16.reuse, 0x4, PT ;  /* 0x000000041000780c */ /* 0x040fe20003f06070 */
[----:B0-----:R-:W-:Y:S01]  /*0470*/  IMAD.MOV.U32 R9, RZ, RZ, RZ ;  /* 0x000000ffff097224 */ /* 0x001fe200078e00ff */
[----:B------:R-:W-:-:S11]  /*0480*/  LOP3.LUT R0, R16, 0x3, RZ, 0xc0, !PT ;  /* 0x0000000310007812 */ /* 0x000fd600078ec0ff */
[----:B------:R-:W-:Y:S05]  /*0490*/  @!P0 BRA `(.L_x_8) ;  /* 0x0000000400ec8947 */ /* 0x000fea0003800000 */
[----:B------:R-:W0:Y:S01]  /*04a0*/  LDCU.64 UR4, c[0x0][0x388] ;  /* 0x00007100ff0477ac */ /* 0x000e220008000a00 */
[----:B------:R-:W-:-:S05]  /*04b0*/  LOP3.LUT R9, R16, 0xfffffffc, RZ, 0xc0, !PT ;  /* 0xfffffffc10097812 */ /* 0x000fca00078ec0ff */
[----:B------:R-:W-:-:S05]  /*04c0*/  IMAD.MOV R8, RZ, RZ, -R9 ;  /* 0x000000ffff087224 */ /* 0x000fca00078e0a09 */
[----:B------:R-:W-:Y:S01]  /*04d0*/  ISETP.GE.AND P0, PT, R8, RZ, PT ;  /* 0x000000ff0800720c */ /* 0x000fe20003f06270 */
[----:B0-----:R-:W-:-:S04]  /*04e0*/  UIADD3 UR4, UP0, UPT, UR4, 0x10, URZ ;  /* 0x0000001004047890 */ /* 0x001fc8000ff1e0ff */
[----:B------:R-:W-:Y:S02]  /*04f0*/  UIADD3.X UR5, UPT, UPT, URZ, UR5, URZ, UP0, !UPT ;  /* 0x00000005ff057290 */ /* 0x000fe400087fe4ff */
[----:B------:R-:W-:-:S04]  /*0500*/  IMAD.U32 R6, RZ, RZ, UR4 ;  /* 0x00000004ff067e24 */ /* 0x000fc8000f8e00ff */
[----:B------:R-:W-:Y:S02]  /*0510*/  IMAD.U32 R7, RZ, RZ, UR5 ;  /* 0x00000005ff077e24 */ /* 0x000fe4000f8e00ff */
[----:B------:R-:W-:Y:S05]  /*0520*/  @P0 BRA `(.L_x_9) ;  /* 0x00000004007c0947 */ /* 0x000fea0003800000 */
[----:B------:R-:W-:Y:S01]  /*0530*/  IMAD.MOV R12, RZ, RZ, -R8 ;  /* 0x000000ffff0c7224 */ /* 0x000fe200078e0a08 */
[----:B------:R-:W-:-:S04]  /*0540*/  PLOP3.LUT P0, PT, PT, PT, PT, 0x80, 0x8 ;  /* 0x000000000008781c */ /* 0x000fc80003f0f070 */
[----:B------:R-:W-:-:S13]  /*0550*/  ISETP.GT.AND P1, PT, R12, 0xc, PT ;  /* 0x0000000c0c00780c */ /* 0x000fda0003f24270 */
[----:B------:R-:W-:Y:S05]  /*0560*/  @!P1 BRA `(.L_x_10) ;  /* 0x0000000000e09947 */ /* 0x000fea0003800000 */
[----:B------:R-:W-:-:S13]  /*0570*/  PLOP3.LUT P0, PT, PT, PT, PT, 0x8, 0x80 ;  /* 0x000000000080781c */ /* 0x000fda0003f0e170 */
.L_x_11:
[----:B--2---:R-:W2:Y:S02]  /*0580*/  LDG.E.64 R12, desc[UR6][R6.64+-0x10] ;  /* 0xfffff006060c7981 */ /* 0x004ea4000c1e1b00 */
[----:B--2--5:R-:W-:-:S07]  /*0590*/  DADD R12, R12, R10 ;  /* 0x000000000c0c7229 */ /* 0x024fce000000000a */
[----:B------:R0:W-:Y:S04]  /*05a0*/  STG.E.64 desc[UR6][R2.64], R12 ;  /* 0x0000000c02007986 */ /* 0x0001e8000c101b06 */
[----:B------:R-:W2:Y:S02]  /*05b0*/  LDG.E.64 R10, desc[UR6][R6.64+-0x8] ;  /* 0xfffff806060a7981 */ /* 0x000ea4000c1e1b00 */
[----:B--2---:R-:W-:-:S07]  /*05c0*/  DADD R10, R12, R10 ;  /* 0x000000000c0a7229 */ /* 0x004fce000000000a */
[----:B------:R1:W-:Y:S04]  /*05d0*/  STG.E.64 desc[UR6][R2.64], R10 ;  /* 0x0000000a02007986 */ /* 0x0003e8000c101b06 */
[----:B------:R-:W2:Y:S02]  /*05e0*/  LDG.E.64 R14, desc[UR6][R6.64] ;  /* 0x00000006060e7981 */ /* 0x000ea4000c1e1b00 */
[----:B--2---:R-:W-:-:S07]  /*05f0*/  DADD R14, R10, R14 ;  /* 0x000000000a0e7229 */ /* 0x004fce000000000e */
[----:B------:R2:W-:Y:S04]  /*0600*/  STG.E.64 desc[UR6][R2.64], R14 ;  /* 0x0000000e02007986 */ /* 0x0005e8000c101b06 */
[----:B------:R-:W3:Y:S02]  /*0610*/  LDG.E.64 R16, desc[UR6][R6.64+0x8] ;  /* 0x0000080606107981 */ /* 0x000ee4000c1e1b00 */
[----:B---3--:R-:W-:-:S07]  /*0620*/  DADD R16, R14, R16 ;  /* 0x000000000e107229 */ /* 0x008fce0000000010 */
[----:B------:R3:W-:Y:S04]  /*0630*/  STG.E.64 desc[UR6][R2.64], R16 ;  /* 0x0000001002007986 */ /* 0x0007e8000c101b06 */
[----:B------:R-:W4:Y:S02]  /*0640*/  LDG.E.64 R18, desc[UR6][R6.64+0x10] ;  /* 0x0000100606127981 */ /* 0x000f24000c1e1b00 */
[----:B----4-:R-:W-:-:S07]  /*0650*/  DADD R18, R16, R18 ;  /* 0x0000000010127229 */ /* 0x010fce0000000012 */
[----:B------:R4:W-:Y:S04]  /*0660*/  STG.E.64 desc[UR6][R2.64], R18 ;  /* 0x0000001202007986 */ /* 0x0009e8000c101b06 */
[----:B0-----:R-:W2:Y:S02]  /*0670*/  LDG.E.64 R12, desc[UR6][R6.64+0x18] ;  /* 0x00001806060c7981 */ /* 0x001ea4000c1e1b00 */
[----:B--2---:R-:W-:-:S07]  /*0680*/  DADD R12, R18, R12 ;  /* 0x00000000120c7229 */ /* 0x004fce000000000c */
[----:B------:R0:W-:Y:S04]  /*0690*/  STG.E.64 desc[UR6][R2.64], R12 ;  /* 0x0000000c02007986 */ /* 0x0001e8000c101b06 */
[----:B-1----:R-:W2:Y:S02]  /*06a0*/  LDG.E.64 R10, desc[UR6][R6.64+0x20] ;  /* 0x00002006060a7981 */ /* 0x002ea4000c1e1b00 */
[----:B--2---:R-:W-:-:S07]  /*06b0*/  DADD R10, R12, R10 ;  /* 0x000000000c0a7229 */ /* 0x004fce000000000a */
[----:B------:R1:W-:Y:S04]  /*06c0*/  STG.E.64 desc[UR6][R2.64], R10 ;  /* 0x0000000a02007986 */ /* 0x0003e8000c101b06 */
[----:B------:R-:W2:Y:S02]  /*06d0*/  LDG.E.64 R14, desc[UR6][R6.64+0x28] ;  /* 0x00002806060e7981 */ /* 0x000ea4000c1e1b00 */
[----:B--2---:R-:W-:-:S07]  /*06e0*/  DADD R14, R10, R14 ;  /* 0x000000000a0e7229 */ /* 0x004fce000000000e */
[----:B------:R2:W-:Y:S04]  /*06f0*/  STG.E.64 desc[UR6][R2.64], R14 ;  /* 0x0000000e02007986 */ /* 0x0005e8000c101b06 */
[----:B---3--:R-:W3:Y:S02]  /*0700*/  LDG.E.64 R16, desc[UR6][R6.64+0x30] ;  /* 0x0000300606107981 */ /* 0x008ee4000c1e1b00 */
[----:B---3--:R-:W-:-:S07]  /*0710*/  DADD R16, R14, R16 ;  /* 0x000000000e107229 */ /* 0x008fce0000000010 */
[----:B------:R3:W-:Y:S04]  /*0720*/  STG.E.64 desc[UR6][R2.64], R16 ;  /* 0x0000001002007986 */ /* 0x0007e8000c101b06 */
[----:B----4-:R-:W4:Y:S02]  /*0730*/  LDG.E.64 R18, desc[UR6][R6.64+0x38] ;  /* 0x0000380606127981 */ /* 0x010f24000c1e1b00 */
        /* <DEDUP_REMOVED lines=14> */
[----:B----4-:R-:W3:Y:S02]  /*0820*/  LDG.E.64 R18, desc[UR6][R6.64+0x60] ;  /* 0x0000600606127981 */ /* 0x010ee4000c1e1b00 */
[----:B---3--:R-:W-:-:S07]  /*0830*/  DADD R18, R16, R18 ;  /* 0x0000000010127229 */ /* 0x008fce0000000012 */
[----:B------:R2:W-:Y:S04]  /*0840*/  STG.E.64 desc[UR6][R2.64], R18 ;  /* 0x0000001202007986 */ /* 0x0005e8000c101b06 */
[----:B0-----:R-:W1:Y:S01]  /*0850*/  LDG.E.64 R12, desc[UR6][R6.64+0x68] ;  /* 0x00006806060c7981 */ /* 0x001e62000c1e1b00 */
[----:B------:R-:W-:-:S05]  /*0860*/  VIADD R8, R8, 0x10 ;  /* 0x0000001008087836 */ /* 0x000fca0000000000 */
[----:B------:R-:W-:Y:S01]  /*0870*/  ISETP.GE.AND P1, PT, R8, -0xc, PT ;  /* 0xfffffff40800780c */ /* 0x000fe20003f26270 */
[----:B-1----:R-:W-:Y:S01]  /*0880*/  DADD R10, R18, R12 ;  /* 0x00000000120a7229 */ /* 0x002fe2000000000c */
[----:B------:R-:W-:-:S06]  /*0890*/  IADD3 R12, P2, PT, R6, 0x80, RZ ;  /* 0x00000080060c7810 */ /* 0x000fcc0007f5e0ff */
[----:B------:R2:W-:Y:S01]  /*08a0*/  STG.E.64 desc[UR6][R2.64], R10 ;  /* 0x0000000a02007986 */ /* 0x0005e2000c101b06 */
[----:B------:R-:W-:Y:S02]  /*08b0*/  IMAD.X R13, RZ, RZ, R7, P2 ;  /* 0x000000ffff0d7224 */ /* 0x000fe400010e0607 */
[----:B------:R-:W-:Y:S02]  /*08c0*/  IMAD.MOV.U32 R6, RZ, RZ, R12 ;  /* 0x000000ffff067224 */ /* 0x000fe400078e000c */
[----:B------:R-:W-:Y:S01]  /*08d0*/  IMAD.MOV.U32 R7, RZ, RZ, R13 ;  /* 0x000000ffff077224 */ /* 0x000fe200078e000d */
[----:B------:R-:W-:Y:S06]  /*08e0*/  @!P1 BRA `(.L_x_11) ;  /* 0xfffffffc00249947 */ /* 0x000fec000383ffff */
.L_x_10:
[----:B------:R-:W-:-:S05]  /*08f0*/  IMAD.MOV R12, RZ, RZ, -R8 ;  /* 0x000000ffff0c7224 */ /* 0x000fca00078e0a08 */
[----:B------:R-:W-:-:S13]  /*0900*/  ISETP.GT.AND P1, PT, R12, 0x4, PT ;  /* 0x000000040c00780c */ /* 0x000fda0003f24270 */
[----:B------:R-:W-:Y:S05]  /*0910*/  @!P1 BRA `(.L_x_12) ;  /* 0x0000000000789947 */ /* 0x000fea0003800000 */
[----:B------:R-:W3:Y:S02]  /*0920*/  LDG.E.64 R12, desc[UR6][R6.64+-0x10] ;  /* 0xfffff006060c7981 */ /* 0x000ee4000c1e1b00 */
[----:B---3-5:R-:W-:-:S07]  /*0930*/  DADD R12, R10, R12 ;  /* 0x000000000a0c7229 */ /* 0x028fce000000000c */
[----:B------:R0:W-:Y:S04]  /*0940*/  STG.E.64 desc[UR6][R2.64], R12 ;  /* 0x0000000c02007986 */ /* 0x0001e8000c101b06 */
[----:B--2---:R-:W2:Y:S02]  /*0950*/  LDG.E.64 R10, desc[UR6][R6.64+-0x8] ;  /* 0xfffff806060a7981 */ /* 0x004ea4000c1e1b00 */
        /* <DEDUP_REMOVED lines=17> */
[----:B------:R0:W2:Y:S01]  /*0a70*/  LDG.E.64 R10, desc[UR6][R6.64+0x28] ;  /* 0x00002806060a7981 */ /* 0x0000a2000c1e1b00 */
[----:B---3--:R-:W-:Y:S01]  /*0a80*/  IADD3 R16, P1, PT, R6, 0x40, RZ ;  /* 0x0000004006107810 */ /* 0x008fe20007f3e0ff */
[----:B------:R-:W-:Y:S01]  /*0a90*/  VIADD R8, R8, 0x8 ;  /* 0x0000000808087836 */ /* 0x000fe20000000000 */
[----:B------:R-:W-:Y:S02]  /*0aa0*/  PLOP3.LUT P0, PT, PT, PT, PT, 0x8, 0x80 ;  /* 0x000000000080781c */ /* 0x000fe40003f0e170 */
[----:B------:R-:W-:Y:S01]  /*0ab0*/  IADD3.X R17, PT, PT, RZ, R7, RZ, P1, !PT ;  /* 0x00000007ff117210 */ /* 0x000fe20000ffe4ff */
[----:B0-----:R-:W-:-:S04]  /*0ac0*/  IMAD.MOV.U32 R6, RZ, RZ, R16 ;  /* 0x000000ffff067224 */ /* 0x001fc800078e0010 */
[----:B------:R-:W-:Y:S01]  /*0ad0*/  IMAD.MOV.U32 R7, RZ, RZ, R17 ;  /* 0x000000ffff077224 */ /* 0x000fe200078e0011 */
[----:B--2---:R-:W-:-:S07]  /*0ae0*/  DADD R10, R14, R10 ;  /* 0x000000000e0a7229 */ /* 0x004fce000000000a */
[----:B------:R4:W-:Y:S04]  /*0af0*/  STG.E.64 desc[UR6][R2.64], R10 ;  /* 0x0000000a02007986 */ /* 0x0009e8000c101b06 */
.L_x_12:
[----:B------:R-:W-:-:S13]  /*0b00*/  ISETP.NE.OR P0, PT, R8, RZ, P0 ;  /* 0x000000ff0800720c */ /* 0x000fda0000705670 */
[----:B------:R-:W-:Y:S05]  /*0b10*/  @!P0 BRA `(.L_x_8) ;  /* 0x00000000004c8947 */ /* 0x000fea0003800000 */
.L_x_9:
[----:B----4-:R-:W3:Y:S02]  /*0b20*/  LDG.E.64 R12, desc[UR6][R6.64+-0x10] ;  /* 0xfffff006060c7981 */ /* 0x010ee4000c1e1b00 */
[----:B---3-5:R-:W-:-:S07]  /*0b30*/  DADD R12, R12, R10 ;  /* 0x000000000c0c7229 */ /* 0x028fce000000000a */
[----:B------:R0:W-:Y:S04]  /*0b40*/  STG.E.64 desc[UR6][R2.64], R12 ;  /* 0x0000000c02007986 */ /* 0x0001e8000c101b06 */
[----:B-12---:R-:W2:Y:S02]  /*0b50*/  LDG.E.64 R10, desc[UR6][R6.64+-0x8] ;  /* 0xfffff806060a7981 */ /* 0x006ea4000c1e1b00 */
[----:B--2---:R-:W-:-:S07]  /*0b60*/  DADD R14, R12, R10 ;  /* 0x000000000c0e7229 */ /* 0x004fce000000000a */
[----:B------:R1:W-:Y:S04]  /*0b70*/  STG.E.64 desc[UR6][R2.64], R14 ;  /* 0x0000000e02007986 */ /* 0x0003e8000c101b06 */
[----:B------:R-:W2:Y:S02]  /*0b80*/  LDG.E.64 R10, desc[UR6][R6.64] ;  /* 0x00000006060a7981 */ /* 0x000ea4000c1e1b00 */
[----:B--2---:R-:W-:-:S07]  /*0b90*/  DADD R16, R14, R10 ;  /* 0x000000000e107229 */ /* 0x004fce000000000a */
[----:B------:R1:W-:Y:S04]  /*0ba0*/  STG.E.64 desc[UR6][R2.64], R16 ;  /* 0x0000001002007986 */ /* 0x0003e8000c101b06 */
[----:B------:R2:W3:Y:S01]  /*0bb0*/  LDG.E.64 R10, desc[UR6][R6.64+0x8] ;  /* 0x00000806060a7981 */ /* 0x0004e2000c1e1b00 */
[----:B------:R-:W-:Y:S01]  /*0bc0*/  VIADD R8, R8, 0x4 ;  /* 0x0000000408087836 */ /* 0x000fe20000000000 */
[----:B0-----:R-:W-:-:S04]  /*0bd0*/  IADD3 R12, P1, PT, R6, 0x20, RZ ;  /* 0x00000020060c7810 */ /* 0x001fc80007f3e0ff */
[----:B------:R-:W-:Y:S01]  /*0be0*/  ISETP.NE.AND P0, PT, R8, RZ, PT ;  /* 0x000000ff0800720c */ /* 0x000fe20003f05270 */
[----:B------:R-:W-:Y:S02]  /*0bf0*/  IMAD.X R13, RZ, RZ, R7, P1 ;  /* 0x000000ffff0d7224 */ /* 0x000fe400008e0607 */
[----:B--2---:R-:W-:Y:S02]  /*0c00*/  IMAD.MOV.U32 R6, RZ, RZ, R12 ;  /* 0x000000ffff067224 */ /* 0x004fe400078e000c */
[----:B------:R-:W-:Y:S01]  /*0c10*/  IMAD.MOV.U32 R7, RZ, RZ, R13 ;  /* 0x000000ffff077224 */ /* 0x000fe200078e000d */
[----:B---3--:R-:W-:-:S07]  /*0c20*/  DADD R10, R16, R10 ;  /* 0x00000000100a7229 */ /* 0x008fce000000000a */
[----:B------:R1:W-:Y:S01]  /*0c30*/  STG.E.64 desc[UR6][R2.64], R10 ;  /* 0x0000000a02007986 */ /* 0x0003e2000c101b06 */
[----:B------:R-:W-:Y:S05]  /*0c40*/  @P0 BRA `(.L_x_9) ;  /* 0xfffffffc00b40947 */ /* 0x000fea000383ffff */
.L_x_8:
[----:B------:R-:W-:-:S13]  /*0c50*/  ISETP.NE.AND P0, PT, R0, RZ, PT ;  /* 0x000000ff0000720c */ /* 0x000fda0003f05270 */
[----:B------:R-:W-:Y:S05]  /*0c60*/  @!P0 BRA `(.L_x_7) ;  /* 0x00000000003c8947 */ /* 0x000fea0003800000 */
[----:B------:R-:W0:Y:S01]  /*0c70*/  LDC.64 R6, c[0x0][0x388] ;  /* 0x0000e200ff067b82 */ /* 0x000e220000000a00 */
[----:B------:R-:W-:Y:S02]  /*0c80*/  IMAD.MOV R0, RZ, RZ, -R0 ;  /* 0x000000ffff007224 */ /* 0x000fe400078e0a00 */
[----:B0-----:R-:W-:-:S04]  /*0c90*/  IMAD.WIDE.U32 R6, R9, 0x8, R6 ;  /* 0x0000000809067825 */ /* 0x001fc800078e0006 */
[----:B------:R-:W-:Y:S02]  /*0ca0*/  IMAD.MOV.U32 R8, RZ, RZ, R6 ;  /* 0x000000ffff087224 */ /* 0x000fe400078e0006 */
[----:B------:R-:W-:-:S07]  /*0cb0*/  IMAD.MOV.U32 R9, RZ, RZ, R7 ;  /* 0x000000ffff097224 */ /* 0x000fce00078e0007 */
.L_x_13:
[----:B------:R-:W-:Y:S01]  /*0cc0*/  IMAD.MOV.U32 R6, RZ, RZ, R8 ;  /* 0x000000ffff067224 */ /* 0x000fe200078e0008 */
[----:B------:R-:W-:-:S06]  /*0cd0*/  MOV R7, R9 ;  /* 0x0000000900077202 */ /* 0x000fcc0000000f00 */
[----:B------:R-:W1:Y:S01]  /*0ce0*/  LDG.E.64 R6, desc[UR6][R6.64] ;  /* 0x0000000606067981 */ /* 0x000e62000c1e1b00 */
[----:B------:R-:W-:Y:S01]  /*0cf0*/  VIADD R0, R0, 0x1 ;  /* 0x0000000100007836 */ /* 0x000fe20000000000 */
[----:B------:R-:W-:-:S04]  /*0d00*/  IADD3 R8, P1, PT, R8, 0x8, RZ ;  /* 0x0000000808087810 */ /* 0x000fc80007f3e0ff */
[----:B------:R-:W-:Y:S01]  /*0d10*/  ISETP.NE.AND P0, PT, R0, RZ, PT ;  /* 0x000000ff0000720c */ /* 0x000fe20003f05270 */
[----:B------:R-:W-:Y:S01]  /*0d20*/  IMAD.X R9, RZ, RZ, R9, P1 ;  /* 0x000000ffff097224 */ /* 0x000fe200008e0609 */
[----:B-12345:R-:W-:-:S07]  /*0d30*/  DADD R10, R6, R10 ;  /* 0x00000000060a7229 */ /* 0x03efce000000000a */
[----:B------:R3:W-:Y:S04]  /*0d40*/  STG.E.64 desc[UR6][R2.64], R10 ;  /* 0x0000000a02007986 */ /* 0x0007e8000c101b06 */
[----:B------:R-:W-:Y:S05]  /*0d50*/  @P0 BRA `(.L_x_13) ;  /* 0xfffffffc00d80947 */ /* 0x000fea000383ffff */
.L_x_7:
[----:B-----5:R-:W-:-:S07]  /*0d60*/  DMUL R4, R10, R4 ;  /* 0x000000040a047228 */ /* 0x020fce0000000000 */
[----:B------:R-:W-:Y:S01]  /*0d70*/  STG.E.64 desc[UR6][R2.64], R4 ;  /* 0x0000000402007986 */ /* 0x000fe2000c101b06 */
[----:B------:R-:W-:Y:S05]  /*0d80*/  EXIT ;  /* 0x000000000000794d */ /* 0x000fea0003800000 */
        .weak           $__internal_0_$__cuda_sm20_dblrcp_rn_slowpath_v3
        .type           $__internal_0_$__cuda_sm20_dblrcp_rn_slowpath_v3,@function
        .size           $__internal_0_$__cuda_sm20_dblrcp_rn_slowpath_v3,($__internal_1_$__cuda_sm20_div_rn_f64_full - $__internal_0_$__cuda_sm20_dblrcp_rn_slowpath_v3)
$__internal_0_$__cuda_sm20_dblrcp_rn_slowpath_v3:
[----:B------:R-:W-:-:S14]  /*0d90*/  DSETP.GTU.AND P0, PT, |R2|, +INF , PT ;  /* 0x7ff000000200742a */ /* 0x000fdc0003f0c200 */
[----:B------:R-:W-:Y:S05]  /*0da0*/  @P0 BRA `(.L_x_14) ;  /* 0x00000000007c0947 */ /* 0x000fea0003800000 */
[----:B------:R-:W-:-:S05]  /*0db0*/  LOP3.LUT R7, R3, 0x7fffffff, RZ, 0xc0, !PT ;  /* 0x7fffffff03077812 */ /* 0x000fca00078ec0ff */
[----:B------:R-:W-:-:S05]  /*0dc0*/  VIADD R4, R7, 0xffffffff ;  /* 0xffffffff07047836 */ /* 0x000fca0000000000 */
[----:B------:R-:W-:-:S13]  /*0dd0*/  ISETP.GE.U32.AND P0, PT, R4, 0x7fefffff, PT ;  /* 0x7fefffff0400780c */ /* 0x000fda0003f06070 */
[----:B------:R-:W-:Y:S01]  /*0de0*/  @P0 LOP3.LUT R5, R3, 0x7ff00000, RZ, 0x3c, !PT ;  /* 0x7ff0000003050812 */ /* 0x000fe200078e3cff */
[----:B------:R-:W-:Y:S01]  /*0df0*/  @P0 IMAD.MOV.U32 R4, RZ, RZ, RZ ;  /* 0x000000ffff040224 */ /* 0x000fe200078e00ff */
[----:B------:R-:W-:Y:S06]  /*0e00*/  @P0 BRA `(.L_x_15) ;  /* 0x00000000006c0947 */ /* 0x000fec0003800000 */
[----:B------:R-:W-:-:S13]  /*0e10*/  ISETP.GE.U32.AND P0, PT, R7, 0x1000001, PT ;  /* 0x010000010700780c */ /* 0x000fda0003f06070 */
[----:B------:R-:W-:Y:S05]  /*0e20*/  @!P0 BRA `(.L_x_16) ;  /* 0x0000000000348947 */ /* 0x000fea0003800000 */
[----:B------:R-:W-:Y:S02]  /*0e30*/  VIADD R5, R3, 0xc0200000 ;  /* 0xc020000003057836 */ /* 0x000fe40000000000 */
[----:B------:R-:W-:Y:S02]  /*0e40*/  IMAD.MOV.U32 R4, RZ, RZ, R2 ;  /* 0x000000ffff047224 */ /* 0x000fe400078e0002 */
[----:B------:R-:W0:Y:S04]  /*0e50*/  MUFU.RCP64H R7, R5 ;  /* 0x0000000500077308 */ /* 0x000e280000001800 */
[----:B0-----:R-:W-:-:S08]  /*0e60*/  DFMA R8, -R4, R6, 1 ;  /* 0x3ff000000408742b */ /* 0x001fd00000000106 */
[----:B------:R-:W-:-:S08]  /*0e70*/  DFMA R8, R8, R8, R8 ;  /* 0x000000080808722b */ /* 0x000fd00000000008 */
[----:B------:R-:W-:-:S08]  /*0e80*/  DFMA R8, R6, R8, R6 ;  /* 0x000000080608722b */ /* 0x000fd00000000006 */
[----:B------:R-:W-:-:S08]  /*0e90*/  DFMA R6, -R4, R8, 1 ;  /* 0x3ff000000406742b */ /* 0x000fd00000000108 */
[----:B------:R-:W-:-:S08]  /*0ea0*/  DFMA R6, R8, R6, R8 ;  /* 0x000000060806722b */ /* 0x000fd00000000008 */
[----:B------:R-:W-:-:S08]  /*0eb0*/  DMUL R6, R6, 2.2250738585072013831e-308 ;  /* 0x0010000006067828 */ /* 0x000fd00000000000 */
[----:B------:R-:W-:-:S08]  /*0ec0*/  DFMA R2, -R2, R6, 1 ;  /* 0x3ff000000202742b */ /* 0x000fd00000000106 */
[----:B------:R-:W-:-:S08]  /*0ed0*/  DFMA R2, R2, R2, R2 ;  /* 0x000000020202722b */ /* 0x000fd00000000002 */
[----:B------:R-:W-:Y:S01]  /*0ee0*/  DFMA R4, R6, R2, R6 ;  /* 0x000000020604722b */ /* 0x000fe20000000006 */
[----:B------:R-:W-:Y:S10]  /*0ef0*/  BRA `(.L_x_15) ;  /* 0x0000000000307947 */ /* 0x000ff40003800000 */
.L_x_16:
[----:B------:R-:W-:Y:S01]  /*0f00*/  DMUL R2, R2, 8.11296384146066816958e+31 ;  /* 0x4690000002027828 */ /* 0x000fe20000000000 */
[----:B------:R-:W-:-:S05]  /*0f10*/  IMAD.MOV.U32 R4, RZ, RZ, R6 ;  /* 0x000000ffff047224 */ /* 0x000fca00078e0006 */
[----:B------:R-:W0:Y:S02]  /*0f20*/  MUFU.RCP64H R5, R3 ;  /* 0x0000000300057308 */ /* 0x000e240000001800 */
[----:B0-----:R-:W-:-:S08]  /*0f30*/  DFMA R6, -R2, R4, 1 ;  /* 0x3ff000000206742b */ /* 0x001fd00000000104 */
[----:B------:R-:W-:-:S08]  /*0f40*/  DFMA R6, R6, R6, R6 ;  /* 0x000000060606722b */ /* 0x000fd00000000006 */
[----:B------:R-:W-:-:S08]  /*0f50*/  DFMA R6, R4, R6, R4 ;  /* 0x000000060406722b */ /* 0x000fd00000000004 */
[----:B------:R-:W-:-:S08]  /*0f60*/  DFMA R4, -R2, R6, 1 ;  /* 0x3ff000000204742b */ /* 0x000fd00000000106 */
[----:B------:R-:W-:-:S08]  /*0f70*/  DFMA R4, R6, R4, R6 ;  /* 0x000000040604722b */ /* 0x000fd00000000006 */
[----:B------:R-:W-:Y:S01]  /*0f80*/  DMUL R4, R4, 8.11296384146066816958e+31 ;  /* 0x4690000004047828 */ /* 0x000fe20000000000 */
[----:B------:R-:W-:Y:S10]  /*0f90*/  BRA `(.L_x_15) ;  /* 0x0000000000087947 */ /* 0x000ff40003800000 */
.L_x_14:
[----:B------:R-:W-:Y:S01]  /*0fa0*/  LOP3.LUT R5, R3, 0x80000, RZ, 0xfc, !PT ;  /* 0x0008000003057812 */ /* 0x000fe200078efcff */
[----:B------:R-:W-:-:S07]  /*0fb0*/  IMAD.MOV.U32 R4, RZ, RZ, R2 ;  /* 0x000000ffff047224 */ /* 0x000fce00078e0002 */
.L_x_15:
[----:B------:R-:W-:Y:S02]  /*0fc0*/  IMAD.MOV.U32 R2, RZ, RZ, R0 ;  /* 0x000000ffff027224 */ /* 0x000fe400078e0000 */
[----:B------:R-:W-:-:S04]  /*0fd0*/  IMAD.MOV.U32 R3, RZ, RZ, 0x0 ;  /* 0x00000000ff037424 */ /* 0x000fc800078e00ff */
[----:B------:R-:W-:Y:S05]  /*0fe0*/  RET.REL.NODEC R2 `(_Z7eulerPiPdS_i) ;  /* 0xfffffff002047950 */ /* 0x000fea0003c3ffff */
        .weak           $__internal_1_$__cuda_sm20_div_rn_f64_full
        .type           $__internal_1_$__cuda_sm20_div_rn_f64_full,@function
        .size           $__internal_1_$__cuda_sm20_div_rn_f64_full,(.L_x_23 - $__internal_1_$__cuda_sm20_div_rn_f64_full)
$__internal_1_$__cuda_sm20_div_rn_f64_full:
[C---:B------:R-:W-:Y:S01]  /*0ff0*/  FSETP.GEU.AND P0, PT, |R11|.reuse, 1.469367938527859385e-39, PT ;  /* 0x001000000b00780b */ /* 0x040fe20003f0e200 */
[----:B------:R-:W-:Y:S01]  /*1000*/  IMAD.MOV.U32 R19, RZ, RZ, 0x1ca00000 ;  /* 0x1ca00000ff137424 */ /* 0x000fe200078e00ff */
[C---:B------:R-:W-:Y:S01]  /*1010*/  LOP3.LUT R2, R11.reuse, 0x800fffff, RZ, 0xc0, !PT ;  /* 0x800fffff0b027812 */ /* 0x040fe200078ec0ff */
[----:B------:R-:W-:Y:S01]  /*1020*/  IMAD.MOV.U32 R17, RZ, RZ, 0x40100000 ;  /* 0x40100000ff117424 */ /* 0x000fe200078e00ff */
[----:B------:R-:W-:Y:S01]  /*1030*/  MOV R12, 0x1 ;  /* 0x00000001000c7802 */ /* 0x000fe20000000f00 */
[----:B------:R-:W-:Y:S01]  /*1040*/  BSSY.RECONVERGENT B3, `(.L_x_17) ;  /* 0x0000045000037945 */ /* 0x000fe20003800200 */
[----:B------:R-:W-:Y:S01]  /*1050*/  LOP3.LUT R3, R2, 0x3ff00000, RZ, 0xfc, !PT ;  /* 0x3ff0000002037812 */ /* 0x000fe200078efcff */
[----:B------:R-:W-:Y:S01]  /*1060*/  IMAD.MOV.U32 R2, RZ, RZ, R10 ;  /* 0x000000ffff027224 */ /* 0x000fe200078e000a */
[----:B------:R-:W-:Y:S01]  /*1070*/  LOP3.LUT R26, R11, 0x7ff00000, RZ, 0xc0, !PT ;  /* 0x7ff000000b1a7812 */ /* 0x000fe200078ec0ff */
[----:B------:R-:W-:-:S03]  /*1080*/  VIADD R24, R17, 0xffffffff ;  /* 0xffffffff11187836 */ /* 0x000fc60000000000 */
[----:B------:R-:W-:Y:S01]  /*1090*/  ISETP.LE.U32.AND P2, PT, R26, 0x40100000, PT ;  /* 0x401000001a00780c */ /* 0x000fe20003f43070 */
[----:B------:R-:W-:-:S06]  /*10a0*/  @!P0 DMUL R2, R10, 8.98846567431157953865e+307 ;  /* 0x7fe000000a028828 */ /* 0x000fcc0000000000 */
[----:B------:R-:W0:Y:S04]  /*10b0*/  MUFU.RCP64H R13, R3 ;  /* 0x00000003000d7308 */ /* 0x000e280000001800 */
[----:B------:R-:W-:Y:S02]  /*10c0*/  @!P0 LOP3.LUT R26, R3, 0x7ff00000, RZ, 0xc0, !PT ;  /* 0x7ff00000031a8812 */ /* 0x000fe400078ec0ff */
[----:B------:R-:W-:-:S03]  /*10d0*/  ISETP.GT.U32.AND P0, PT, R24, 0x7feffffe, PT ;  /* 0x7feffffe1800780c */ /* 0x000fc60003f04070 */
[----:B------:R-:W-:-:S05]  /*10e0*/  VIADD R27, R26, 0xffffffff ;  /* 0xffffffff1a1b7836 */ /* 0x000fca0000000000 */
[----:B------:R-:W-:Y:S01]  /*10f0*/  ISETP.GT.U32.OR P0, PT, R27, 0x7feffffe, P0 ;  /* 0x7feffffe1b00780c */ /* 0x000fe20000704470 */
[----:B0-----:R-:W-:-:S08]  /*1100*/  DFMA R20, R12, -R2, 1 ;  /* 0x3ff000000c14742b */ /* 0x001fd00000000802 */
[----:B------:R-:W-:-:S08]  /*1110*/  DFMA R20, R20, R20, R20 ;  /* 0x000000141414722b */ /* 0x000fd00000000014 */
[----:B------:R-:W-:-:S08]  /*1120*/  DFMA R12, R12, R20, R12 ;  /* 0x000000140c0c722b */ /* 0x000fd0000000000c */
[----:B------:R-:W-:-:S08]  /*1130*/  DFMA R20, R12, -R2, 1 ;  /* 0x3ff000000c14742b */ /* 0x000fd00000000802 */
[----:B------:R-:W-:Y:S01]  /*1140*/  DFMA R20, R12, R20, R12 ;  /* 0x000000140c14722b */ /* 0x000fe2000000000c */
[----:B------:R-:W-:Y:S01]  /*1150*/  SEL R13, R19, 0x63400000, !P2 ;  /* 0x63400000130d7807 */ /* 0x000fe20005000000 */
[----:B------:R-:W-:-:S06]  /*1160*/  IMAD.MOV.U32 R12, RZ, RZ, RZ ;  /* 0x000000ffff0c7224 */ /* 0x000fcc00078e00ff */
[----:B------:R-:W-:-:S08]  /*1170*/  DMUL R22, R20, R12 ;  /* 0x0000000c14167228 */ /* 0x000fd00000000000 */
[----:B------:R-:W-:-:S08]  /*1180*/  DFMA R24, R22, -R2, R12 ;  /* 0x800000021618722b */ /* 0x000fd0000000000c */
[----:B------:R-:W-:Y:S01]  /*1190*/  DFMA R20, R20, R24, R22 ;  /* 0x000000181414722b */ /* 0x000fe20000000016 */
[----:B------:R-:W-:Y:S10]  /*11a0*/  @P0 BRA `(.L_x_18) ;  /* 0x0000000000740947 */ /* 0x000ff40003800000 */
[----:B------:R-:W-:Y:S01]  /*11b0*/  LOP3.LUT R23, R11, 0x7ff00000, RZ, 0xc0, !PT ;  /* 0x7ff000000b177812 */ /* 0x000fe200078ec0ff */
[----:B------:R-:W-:Y:S02]  /*11c0*/  IMAD.MOV.U32 R17, RZ, RZ, 0x40100000 ;  /* 0x40100000ff117424 */ /* 0x000fe400078e00ff */
[----:B------:R-:W-:Y:S01]  /*11d0*/  IMAD.MOV.U32 R24, RZ, RZ, RZ ;  /* 0x000000ffff187224 */ /* 0x000fe200078e00ff */
[----:B------:R-:W-:Y:S01]  /*11e0*/  ISETP.LE.U32.AND P0, PT, R23, 0x40100000, PT ;  /* 0x401000001700780c */ /* 0x000fe20003f03070 */
[----:B------:R-:W-:-:S05]  /*11f0*/  IMAD.MOV R22, RZ, RZ, -R23 ;  /* 0x000000ffff167224 */ /* 0x000fca00078e0a17 */
[----:B------:R-:W-:Y:S02]  /*1200*/  VIADDMNMX R17, R22, R17, 0xb9600000, !PT ;  /* 0xb960000016117446 */ /* 0x000fe40007800111 */
[----:B------:R-:W-:Y:S02]  /*1210*/  SEL R22, R19, 0x63400000, !P0 ;  /* 0x6340000013167807 */ /* 0x000fe40004000000 */
[----:B------:R-:W-:-:S05]  /*1220*/  VIMNMX R17, PT, PT, R17, 0x46a00000, PT ;  /* 0x46a0000011117848 */ /* 0x000fca0003fe0100 */
[----:B------:R-:W-:-:S04]  /*1230*/  IMAD.IADD R17, R17, 0x1, -R22 ;  /* 0x0000000111117824 */ /* 0x000fc800078e0a16 */
[----:B------:R-:W-:-:S06]  /*1240*/  VIADD R25, R17, 0x7fe00000 ;  /* 0x7fe0000011197836 */ /* 0x000fcc0000000000 */
[----:B------:R-:W-:-:S10]  /*1250*/  DMUL R22, R20, R24 ;  /* 0x0000001814167228 */ /* 0x000fd40000000000 */
[----:B------:R-:W-:-:S13]  /*1260*/  FSETP.GTU.AND P0, PT, |R23|, 1.469367938527859385e-39, PT ;  /* 0x001000001700780b */ /* 0x000fda0003f0c200 */
[----:B------:R-:W-:Y:S05]  /*1270*/  @P0 BRA `(.L_x_19) ;  /* 0x0000000000840947 */ /* 0x000fea0003800000 */
[----:B------:R-:W-:Y:S01]  /*1280*/  DFMA R2, R20, -R2, R12 ;  /* 0x800000021402722b */ /* 0x000fe2000000000c */
[----:B------:R-:W-:-:S09]  /*1290*/  IMAD.MOV.U32 R24, RZ, RZ, RZ ;  /* 0x000000ffff187224 */ /* 0x000fd200078e00ff */
[C---:B------:R-:W-:Y:S02]  /*12a0*/  FSETP.NEU.AND P0, PT, R3.reuse, RZ, PT ;  /* 0x000000ff0300720b */ /* 0x040fe40003f0d000 */
[----:B------:R-:W-:-:S04]  /*12b0*/  LOP3.LUT R11, R3, 0x80000000, R11, 0x48, !PT ;  /* 0x80000000030b7812 */ /* 0x000fc800078e480b */
[----:B------:R-:W-:-:S07]  /*12c0*/  LOP3.LUT R25, R11, R25, RZ, 0xfc, !PT ;  /* 0x000000190b197212 */ /* 0x000fce00078efcff */
[----:B------:R-:W-:Y:S05]  /*12d0*/  @!P0 BRA `(.L_x_19) ;  /* 0x00000000006c8947 */ /* 0x000fea0003800000 */
[C---:B------:R-:W-:Y:S01]  /*12e0*/  IADD3 R3, PT, PT, -R17.reuse, RZ, RZ ;  /* 0x000000ff11037210 */ /* 0x040fe20007ffe1ff */
[----:B------:R-:W-:Y:S01]  /*12f0*/  IMAD.MOV.U32 R2, RZ, RZ, RZ ;  /* 0x000000ffff027224 */ /* 0x000fe200078e00ff */
[----:B------:R-:W-:-:S05]  /*1300*/  IADD3 R17, PT, PT, -R17, -0x43300000, RZ ;  /* 0xbcd0000011117810 */ /* 0x000fca0007ffe1ff */
[----:B------:R-:W-:Y:S02]  /*1310*/  DFMA R2, R22, -R2, R20 ;  /* 0x800000021602722b */ /* 0x000fe40000000014 */
[----:B------:R-:W-:-:S08]  /*1320*/  DMUL.RP R20, R20, R24 ;  /* 0x0000001814147228 */ /* 0x000fd00000008000 */
[----:B------:R-:W-:Y:S02]  /*1330*/  FSETP.NEU.AND P0, PT, |R3|, R17, PT ;  /* 0x000000110300720b */ /* 0x000fe40003f0d200 */
[----:B------:R-:W-:Y:S02]  /*1340*/  LOP3.LUT R11, R21, R11, RZ, 0x3c, !PT ;  /* 0x0000000b150b7212 */ /* 0x000fe400078e3cff */
[----:B------:R-:W-:Y:S02]  /*1350*/  FSEL R22, R20, R22, !P0 ;  /* 0x0000001614167208 */ /* 0x000fe40004000000 */
[----:B------:R-:W-:Y:S01]  /*1360*/  FSEL R23, R11, R23, !P0 ;  /* 0x000000170b177208 */ /* 0x000fe20004000000 */
[----:B------:R-:W-:Y:S06]  /*1370*/  BRA `(.L_x_19) ;  /* 0x0000000000447947 */ /* 0x000fec0003800000 */
.L_x_18:
[----:B------:R-:W-:-:S14]  /*1380*/  DSETP.NAN.AND P0, PT, R10, R10, PT ;  /* 0x0000000a0a00722a */ /* 0x000fdc0003f08000 */
[----:B------:R-:W-:Y:S05]  /*1390*/  @P0 BRA `(.L_x_20) ;  /* 0x0000000000340947 */ /* 0x000fea0003800000 */
[----:B------:R-:W-:Y:S01]  /*13a0*/  ISETP.NE.AND P0, PT, R17, R26, PT ;  /* 0x0000001a1100720c */ /* 0x000fe20003f05270 */
[----:B------:R-:W-:Y:S02]  /*13b0*/  IMAD.MOV.U32 R22, RZ, RZ, 0x0 ;  /* 0x00000000ff167424 */ /* 0x000fe400078e00ff */
[----:B------:R-:W-:-:S10]  /*13c0*/  IMAD.MOV.U32 R23, RZ, RZ, -0x80000 ;  /* 0xfff80000ff177424 */ /* 0x000fd400078e00ff */
[----:B------:R-:W-:Y:S05]  /*13d0*/  @!P0 BRA `(.L_x_19) ;  /* 0x00000000002c8947 */ /* 0x000fea0003800000 */
[----:B------:R-:W-:Y:S02]  /*13e0*/  ISETP.NE.AND P0, PT, R17, 0x7ff00000, PT ;  /* 0x7ff000001100780c */ /* 0x000fe40003f05270 */
[----:B------:R-:W-:Y:S02]  /*13f0*/  LOP3.LUT R10, R11, 0x40100000, RZ, 0x3c, !PT ;  /* 0x401000000b0a7812 */ /* 0x000fe400078e3cff */
[----:B------:R-:W-:Y:S02]  /*1400*/  ISETP.EQ.OR P0, PT, R26, RZ, !P0 ;  /* 0x000000ff1a00720c */ /* 0x000fe40004702670 */
[----:B------:R-:W-:-:S11]  /*1410*/  LOP3.LUT R23, R10, 0x80000000, RZ, 0xc0, !PT ;  /* 0x800000000a177812 */ /* 0x000fd600078ec0ff */
[----:B------:R-:W-:Y:S01]  /*1420*/  @P0 LOP3.LUT R2, R23, 0x7ff00000, RZ, 0xfc, !PT ;  /* 0x7ff0000017020812 */ /* 0x000fe200078efcff */
[----:B------:R-:W-:Y:S02]  /*1430*/  @!P0 IMAD.MOV.U32 R22, RZ, RZ, RZ ;  /* 0x000000ffff168224 */ /* 0x000fe400078e00ff */
[----:B------:R-:W-:Y:S02]  /*1440*/  @P0 IMAD.MOV.U32 R22, RZ, RZ, RZ ;  /* 0x000000ffff160224 */ /* 0x000fe400078e00ff */
[----:B------:R-:W-:Y:S01]  /*1450*/  @P0 IMAD.MOV.U32 R23, RZ, RZ, R2 ;  /* 0x000000ffff170224 */ /* 0x000fe200078e0002 */
[----:B------:R-:W-:Y:S06]  /*1460*/  BRA `(.L_x_19) ;  /* 0x0000000000087947 */ /* 0x000fec0003800000 */
.L_x_20:
[----:B------:R-:W-:Y:S01]  /*1470*/  LOP3.LUT R23, R11, 0x80000, RZ, 0xfc, !PT ;  /* 0x000800000b177812 */ /* 0x000fe200078efcff */
[----:B------:R-:W-:-:S07]  /*1480*/  IMAD.MOV.U32 R22, RZ, RZ, R10 ;  /* 0x000000ffff167224 */ /* 0x000fce00078e000a */
.L_x_19:
[----:B------:R-:W-:Y:S05]  /*1490*/  BSYNC.RECONVERGENT B3 ;  /* 0x0000000000037941 */ /* 0x000fea0003800200 */
.L_x_17:
[----:B------:R-:W-:Y:S02]  /*14a0*/  IMAD.MOV.U32 R19, RZ, RZ, 0x0 ;  /* 0x00000000ff137424 */ /* 0x000fe400078e00ff */
[----:B------:R-:W-:Y:S02]  /*14b0*/  IMAD.MOV.U32 R2, RZ, RZ, R22 ;  /* 0x000000ffff027224 */ /* 0x000fe400078e0016 */
[----:B------:R-:W-:Y:S01]  /*14c0*/  IMAD.MOV.U32 R3, RZ, RZ, R23 ;  /* 0x000000ffff037224 */ /* 0x000fe200078e0017 */
[----:B------:R-:W-:Y:S06]  /*14d0*/  RET.REL.NODEC R18 `(_Z7eulerPiPdS_i) ;  /* 0xffffffe812c87950 */ /* 0x000fec0003c3ffff */
.L_x_21:
[----:B------:R-:W-:-:S00]  /*14e0*/  BRA `(.L_x_21) ;  /* 0xfffffffc00fc7947 */ /* 0x000fc0000383ffff */
[----:B------:R-:W-:-:S00]  /*14f0*/  NOP ;  /* 0x0000000000007918 */ /* 0x000fc00000000000 */
        /* <DEDUP_REMOVED lines=8> */
.L_x_23:


//--------------------- .nv.shared.reserved.0     --------------------------
	.section	.nv.shared.reserved.0,"aw",@nobits
	.weak		__nv_reservedSMEM_offset_0_alias
	.size		__nv_reservedSMEM_offset_0_alias, 0, 64
	.other		__nv_reservedSMEM_offset_0_alias,@"STO_CUDA_RESERVED_SHARED STV_DEFAULT"
__nv_reservedSMEM_offset_0_alias:
	.zero		0
	.zero		64


//--------------------- .nv.constant0._Z7eulerPiPdS_i --------------------------
	.section	.nv.constant0._Z7eulerPiPdS_i,"a",@progbits
	.sectionflags	@""
	.align	4
.nv.constant0._Z7eulerPiPdS_i:
	.zero		916


//--------------------- SYMBOLS --------------------------

	.type		.nv.reservedSmem.offset0,@object
	.size		.nv.reservedSmem.offset0,0x4
